	.headerflags	@"EF_CUDA_TEXMODE_UNIFIED EF_CUDA_64BIT_ADDRESS EF_CUDA_ACCELERATORS EF_CUDA_SM90 EF_CUDA_VIRTUAL_SM(EF_CUDA_SM90)"
	.elftype	@"ET_EXEC"


//--------------------- .nv.info                  --------------------------
	.section	.nv.info,"",@"SHT_CUDA_INFO"
	.align	4


	//----- nvinfo : EIATTR_REGCOUNT
	.align		4
        /*0000*/ 	.byte	0x04, 0x2f
        /*0002*/ 	.short	(.L_3 - .L_2)
	.align		4
.L_2:
        /*0004*/ 	.word	index@(triton_poi_fused__native_batch_norm_legit_no_training_hardtanh_1)
        /*0008*/ 	.word	0x00000010


	//----- nvinfo : EIATTR_MIN_STACK_SIZE
	.align		4
.L_3:
        /*000c*/ 	.byte	0x04, 0x12
        /*000e*/ 	.short	(.L_5 - .L_4)
	.align		4
.L_4:
        /*0010*/ 	.word	index@(triton_poi_fused__native_batch_norm_legit_no_training_hardtanh_1)
        /*0014*/ 	.word	0x00000000


	//----- nvinfo : EIATTR_FRAME_SIZE
	.align		4
.L_5:
        /*0018*/ 	.byte	0x04, 0x11
        /*001a*/ 	.short	(.L_7 - .L_6)
	.align		4
.L_6:
        /*001c*/ 	.word	index@(triton_poi_fused__native_batch_norm_legit_no_training_hardtanh_1)
        /*0020*/ 	.word	0x00000000


	//----- nvinfo : EIATTR_MIN_STACK_SIZE
	.align		4
.L_7:
        /*0024*/ 	.byte	0x04, 0x12
        /*0026*/ 	.short	(.L_9 - .L_8)
	.align		4
.L_8:
        /*0028*/ 	.word	index@(triton_poi_fused__native_batch_norm_legit_no_training_hardtanh_1)
        /*002c*/ 	.word	0x00000000
.L_9:


//--------------------- .nv.info.triton_poi_fused__native_batch_norm_legit_no_training_hardtanh_1 --------------------------
	.section	.nv.info.triton_poi_fused__native_batch_norm_legit_no_training_hardtanh_1,"",@"SHT_CUDA_INFO"
	.sectionflags	@""
	.align	4


	//----- nvinfo : EIATTR_CUDA_API_VERSION
	.align		4
        /*0000*/ 	.byte	0x04, 0x37
        /*0002*/ 	.short	(.L_11 - .L_10)
.L_10:
        /*0004*/ 	.word	0x0000007c


	//----- nvinfo : EIATTR_KPARAM_INFO
	.align		4
.L_11:
        /*0008*/ 	.byte	0x04, 0x17
        /*000a*/ 	.short	(.L_13 - .L_12)
.L_12:
        /*000c*/ 	.word	0x00000000
        /*0010*/ 	.short	0x0006
        /*0012*/ 	.short	0x0030
        /*0014*/ 	.byte	0x00, 0xf0, 0x11, 0x00


	//----- nvinfo : EIATTR_KPARAM_INFO
	.align		4
.L_13:
        /*0018*/ 	.byte	0x04, 0x17
        /*001a*/ 	.short	(.L_15 - .L_14)
.L_14:
        /*001c*/ 	.word	0x00000000
        /*0020*/ 	.short	0x0005
        /*0022*/ 	.short	0x0028
        /*0024*/ 	.byte	0x00, 0xf4, 0x21, 0x00


	//----- nvinfo : EIATTR_KPARAM_INFO
	.align		4
.L_15:
        /*0028*/ 	.byte	0x04, 0x17
        /*002a*/ 	.short	(.L_17 - .L_16)
.L_16:
        /*002c*/ 	.word	0x00000000
        /*0030*/ 	.short	0x0004
        /*0032*/ 	.short	0x0020
        /*0034*/ 	.byte	0x00, 0xf4, 0x21, 0x00


	//----- nvinfo : EIATTR_KPARAM_INFO
	.align		4
.L_17:
        /*0038*/ 	.byte	0x04, 0x17
        /*003a*/ 	.short	(.L_19 - .L_18)
.L_18:
        /*003c*/ 	.word	0x00000000
        /*0040*/ 	.short	0x0003
        /*0042*/ 	.short	0x0018
        /*0044*/ 	.byte	0x00, 0xf4, 0x21, 0x00


	//----- nvinfo : EIATTR_KPARAM_INFO
	.align		4
.L_19:
        /*0048*/ 	.byte	0x04, 0x17
        /*004a*/ 	.short	(.L_21 - .L_20)
.L_20:
        /*004c*/ 	.word	0x00000000
        /*0050*/ 	.short	0x0002
        /*0052*/ 	.short	0x0010
        /*0054*/ 	.byte	0x00, 0xf4, 0x21, 0x00


	//----- nvinfo : EIATTR_KPARAM_INFO
	.align		4
.L_21:
        /*0058*/ 	.byte	0x04, 0x17
        /*005a*/ 	.short	(.L_23 - .L_22)
.L_22:
        /*005c*/ 	.word	0x00000000
        /*0060*/ 	.short	0x0001
        /*0062*/ 	.short	0x0008
        /*0064*/ 	.byte	0x00, 0xf4, 0x21, 0x00


	//----- nvinfo : EIATTR_KPARAM_INFO
	.align		4
.L_23:
        /*0068*/ 	.byte	0x04, 0x17
        /*006a*/ 	.short	(.L_25 - .L_24)
.L_24:
        /*006c*/ 	.word	0x00000000
        /*0070*/ 	.short	0x0000
        /*0072*/ 	.short	0x0000
        /*0074*/ 	.byte	0x00, 0xf4, 0x21, 0x00


	//----- nvinfo : EIATTR_SPARSE_MMA_MASK
	.align		4
.L_25:
        /*0078*/ 	.byte	0x03, 0x50
        /*007a*/ 	.short	0x0000


	//----- nvinfo : EIATTR_MAXREG_COUNT
	.align		4
        /*007c*/ 	.byte	0x03, 0x1b
        /*007e*/ 	.short	0x00ff


	//----- nvinfo : EIATTR_EXIT_INSTR_OFFSETS
	.align		4
        /*0080*/ 	.byte	0x04, 0x1c
        /*0082*/ 	.short	(.L_27 - .L_26)


	//   ....[0]....
.L_26:
        /*0084*/ 	.word	0x00000420


	//----- nvinfo : EIATTR_REQNTID
	.align		4
.L_27:
        /*0088*/ 	.byte	0x04, 0x10
        /*008a*/ 	.short	(.L_29 - .L_28)
.L_28:
        /*008c*/ 	.word	0x00000100
        /*0090*/ 	.word	0x00000001
        /*0094*/ 	.word	0x00000001


	//----- nvinfo : EIATTR_CBANK_PARAM_SIZE
	.align		4
.L_29:
        /*0098*/ 	.byte	0x03, 0x19
        /*009a*/ 	.short	0x0034


	//----- nvinfo : EIATTR_PARAM_CBANK
	.align		4
        /*009c*/ 	.byte	0x04, 0x0a
        /*009e*/ 	.short	(.L_31 - .L_30)
	.align		4
.L_30:
        /*00a0*/ 	.word	index@(.nv.constant0.triton_poi_fused__native_batch_norm_legit_no_training_hardtanh_1)
        /*00a4*/ 	.short	0x0210
        /*00a6*/ 	.short	0x0034


	//----- nvinfo : EIATTR_SW_WAR
	.align		4
.L_31:
        /*00a8*/ 	.byte	0x04, 0x36
        /*00aa*/ 	.short	(.L_33 - .L_32)
.L_32:
        /*00ac*/ 	.word	0x00000008
.L_33:


//--------------------- .nv.callgraph             --------------------------
	.section	.nv.callgraph,"",@"SHT_CUDA_CALLGRAPH"
	.align	4
	.sectionentsize	8
	.align		4
        /*0000*/ 	.word	0x00000000
	.align		4
        /*0004*/ 	.word	0xffffffff
	.align		4
        /*0008*/ 	.word	0x00000000
	.align		4
        /*000c*/ 	.word	0xfffffffe
	.align		4
        /*0010*/ 	.word	0x00000000
	.align		4
        /*0014*/ 	.word	0xfffffffd
	.align		4
        /*0018*/ 	.word	0x00000000
	.align		4
        /*001c*/ 	.word	0xfffffffc


//--------------------- .nv.constant4             --------------------------
	.section	.nv.constant4,"a",@progbits
	.align	8
	.align		8
.nv.constant4:
        /*0000*/ 	.dword	_$_str
	.align		8
        /*0008*/ 	.dword	_$_str_$_2


//--------------------- .text.triton_poi_fused__native_batch_norm_legit_no_training_hardtanh_1 --------------------------
	.section	.text.triton_poi_fused__native_batch_norm_legit_no_training_hardtanh_1,"ax",@progbits
	.align	128
        .global         triton_poi_fused__native_batch_norm_legit_no_training_hardtanh_1
        .type           triton_poi_fused__native_batch_norm_legit_no_training_hardtanh_1,@function
        .size           triton_poi_fused__native_batch_norm_legit_no_training_hardtanh_1,(.L_x_1 - triton_poi_fused__native_batch_norm_legit_no_training_hardtanh_1)
        .other          triton_poi_fused__native_batch_norm_legit_no_training_hardtanh_1,@"STO_CUDA_ENTRY STV_DEFAULT"
triton_poi_fused__native_batch_norm_legit_no_training_hardtanh_1:
.text.triton_poi_fused__native_batch_norm_legit_no_training_hardtanh_1:
[----:B------:R-:W-:Y:S01]  /*0000*/  LDC R1, c[0x0][0x28] ;  /* 0x00000a00ff017b82 */ /* 0x000fe20000000800 */
[----:B------:R-:W1:Y:S07]  /*0010*/  S2R R0, SR_TID.X ;  /* 0x0000000000007919 */ /* 0x000e6e0000002100 */
[----:B------:R-:W2:Y:S01]  /*0020*/  LDC.64 R2, c[0x0][0x220] ;  /* 0x00008800ff027b82 */ /* 0x000ea20000000a00 */
[----:B------:R-:W-:Y:S01]  /*0030*/  ULDC.64 UR4, c[0x0][0x208] ;  /* 0x0000820000047ab9 */ /* 0x000fe20000000a00 */
[----:B------:R-:W3:Y:S06]  /*0040*/  S2R R5, SR_CTAID.X ;  /* 0x0000000000057919 */ /* 0x000eec0000002500 */
[----:B------:R-:W4:Y:S08]  /*0050*/  LDC.64 R6, c[0x0][0x218] ;  /* 0x00008600ff067b82 */ /* 0x000f300000000a00 */
[----:B------:R-:W5:Y:S08]  /*0060*/  LDC.64 R8, c[0x0][0x228] ;  /* 0x00008a00ff087b82 */ /* 0x000f700000000a00 */
[----:B------:R-:W5:Y:S01]  /*0070*/  LDC.64 R10, c[0x0][0x230] ;  /* 0x00008c00ff0a7b82 */ /* 0x000f620000000a00 */
[----:B-1----:R-:W-:-:S04]  /*0080*/  SHF.L.U32 R0, R0, 0x1, RZ ;  /* 0x0000000100007819 */ /* 0x002fc800000006ff */
[----:B------:R-:W-:-:S04]  /*0090*/  LOP3.LUT R0, R0, 0x1fe, RZ, 0xc0, !PT ;  /* 0x000001fe00007812 */ /* 0x000fc800078ec0ff */
[----:B---3--:R-:W-:-:S05]  /*00a0*/  LEA R0, R5, R0, 0x9 ;  /* 0x0000000005007211 */ /* 0x008fca00078e48ff */
[----:B------:R-:W-:-:S05]  /*00b0*/  IMAD.HI R4, R0, 0x2aaaaaab, RZ ;  /* 0x2aaaaaab00047827 */ /* 0x000fca00078e02ff */
[----:B------:R-:W-:-:S04]  /*00c0*/  SHF.R.U32.HI R5, RZ, 0x1f, R4 ;  /* 0x0000001fff057819 */ /* 0x000fc80000011604 */
[----:B------:R-:W-:-:S05]  /*00d0*/  LEA.HI R5, R4, R5, RZ, 0x1c ;  /* 0x0000000504057211 */ /* 0x000fca00078fe0ff */
[----:B------:R-:W-:Y:S02]  /*00e0*/  IMAD R13, R5, -0x60, R0 ;  /* 0xffffffa0050d7824 */ /* 0x000fe400078e0200 */
[----:B------:R-:W1:Y:S02]  /*00f0*/  LDC.64 R4, c[0x0][0x210] ;  /* 0x00008400ff047b82 */ /* 0x000e640000000a00 */
[----:B--2---:R-:W-:-:S06]  /*0100*/  IMAD.WIDE R2, R13, 0x4, R2 ;  /* 0x000000040d027825 */ /* 0x004fcc00078e0202 */
[----:B------:R-:W2:Y:S01]  /*0110*/  LDG.E.EL.64 R2, desc[UR4][R2.64] ;  /* 0x0000000402027981 */ /* 0x000ea2000c2e1b00 */
[----:B----4-:R-:W-:-:S04]  /*0120*/  IMAD.WIDE R6, R13, 0x4, R6 ;  /* 0x000000040d067825 */ /* 0x010fc800078e0206 */
[C---:B-----5:R-:W-:Y:S02]  /*0130*/  IMAD.WIDE R8, R13.reuse, 0x4, R8 ;  /* 0x000000040d087825 */ /* 0x060fe400078e0208 */
[----:B------:R-:W3:Y:S02]  /*0140*/  LDG.E.EL.64 R6, desc[UR4][R6.64] ;  /* 0x0000000406067981 */ /* 0x000ee4000c2e1b00 */
[----:B0-----:R-:W-:Y:S02]  /*0150*/  IMAD.WIDE R10, R13, 0x4, R10 ;  /* 0x000000040d0a7825 */ /* 0x001fe400078e020a */
[----:B------:R-:W4:Y:S04]  /*0160*/  LDG.E.EL.64 R8, desc[UR4][R8.64] ;  /* 0x0000000408087981 */ /* 0x000f28000c2e1b00 */
[----:B------:R-:W4:Y:S01]  /*0170*/  LDG.E.EL.64 R10, desc[UR4][R10.64] ;  /* 0x000000040a0a7981 */ /* 0x000f22000c2e1b00 */
[----:B-1----:R-:W-:-:S06]  /*0180*/  IMAD.WIDE R4, R0, 0x4, R4 ;  /* 0x0000000400047825 */ /* 0x002fcc00078e0204 */
[----:B------:R-:W3:Y:S01]  /*0190*/  LDG.E.64 R4, desc[UR4][R4.64] ;  /* 0x0000000404047981 */ /* 0x000ee2000c1e1b00 */
[----:B--2---:R-:W-:Y:S01]  /*01a0*/  FADD R2, R2, 9.9999997473787516356e-06 ;  /* 0x3727c5ac02027421 */ /* 0x004fe20000000000 */
[----:B------:R-:W-:-:S03]  /*01b0*/  FADD R3, R3, 9.9999997473787516356e-06 ;  /* 0x3727c5ac03037421 */ /* 0x000fc60000000000 */
[----:B------:R-:W0:Y:S08]  /*01c0*/  MUFU.SQRT R12, R2 ;  /* 0x00000002000c7308 */ /* 0x000e300000002000 */
[----:B------:R-:W1:Y:S01]  /*01d0*/  MUFU.SQRT R13, R3 ;  /* 0x00000003000d7308 */ /* 0x000e620000002000 */
[C---:B0-----:R-:W-:Y:S02]  /*01e0*/  FSETP.GT.AND P0, PT, R12.reuse, 8.50705917302346158658e+37, PT ;  /* 0x7e8000000c00780b */ /* 0x041fe40003f04000 */
[----:B------:R-:W-:-:S02]  /*01f0*/  FSETP.GEU.AND P2, PT, R12, 1.175494350822287508e-38, PT ;  /* 0x008000000c00780b */ /* 0x000fc40003f4e000 */
[C---:B-1----:R-:W-:Y:S02]  /*0200*/  FSETP.GT.AND P1, PT, R13.reuse, 8.50705917302346158658e+37, PT ;  /* 0x7e8000000d00780b */ /* 0x042fe40003f24000 */
[----:B------:R-:W-:-:S07]  /*0210*/  FSETP.GEU.AND P3, PT, R13, 1.175494350822287508e-38, PT ;  /* 0x008000000d00780b */ /* 0x000fce0003f6e000 */
[----:B------:R-:W-:Y:S01]  /*0220*/  @P0 FMUL R12, R12, 0.25 ;  /* 0x3e8000000c0c0820 */ /* 0x000fe20000400000 */
[----:B------:R-:W-:-:S03]  /*0230*/  HFMA2.MMA R2, -RZ, RZ, 1.625, 0 ;  /* 0x3e800000ff027435 */ /* 0x000fc600000001ff */
[----:B------:R-:W-:Y:S01]  /*0240*/  @!P2 FMUL R12, R12, 16777216 ;  /* 0x4b8000000c0ca820 */ /* 0x000fe20000400000 */
[----:B------:R-:W-:-:S04]  /*0250*/  @P1 FMUL R13, R13, 0.25 ;  /* 0x3e8000000d0d1820 */ /* 0x000fc80000400000 */
[----:B------:R-:W-:Y:S01]  /*0260*/  @!P3 FMUL R13, R13, 16777216 ;  /* 0x4b8000000d0db820 */ /* 0x000fe20000400000 */
[----:B------:R-:W0:Y:S01]  /*0270*/  MUFU.RCP R12, R12 ;  /* 0x0000000c000c7308 */ /* 0x000e220000001000 */
[----:B------:R-:W-:-:S07]  /*0280*/  FSEL R3, R2, 1, P0 ;  /* 0x3f80000002037808 */ /* 0x000fce0000000000 */
[----:B------:R-:W1:Y:S01]  /*0290*/  MUFU.RCP R13, R13 ;  /* 0x0000000d000d7308 */ /* 0x000e620000001000 */
[----:B------:R-:W-:Y:S01]  /*02a0*/  FSEL R2, R2, 1, P1 ;  /* 0x3f80000002027808 */ /* 0x000fe20000800000 */
[----:B------:R-:W-:Y:S01]  /*02b0*/  @!P2 FMUL R3, R3, 16777216 ;  /* 0x4b8000000303a820 */ /* 0x000fe20000400000 */
[----:B---3--:R-:W-:-:S03]  /*02c0*/  FADD R4, R4, -R6 ;  /* 0x8000000604047221 */ /* 0x008fc60000000000 */
[----:B------:R-:W-:Y:S01]  /*02d0*/  @!P3 FMUL R2, R2, 16777216 ;  /* 0x4b8000000202b820 */ /* 0x000fe20000400000 */
[----:B0-----:R-:W-:Y:S01]  /*02e0*/  FMUL R3, R12, R3 ;  /* 0x000000030c037220 */ /* 0x001fe20000400000 */
[----:B------:R-:W-:-:S03]  /*02f0*/  FADD R5, R5, -R7 ;  /* 0x8000000705057221 */ /* 0x000fc60000000000 */
[----:B------:R-:W-:Y:S01]  /*0300*/  FMUL R7, R4, R3 ;  /* 0x0000000304077220 */ /* 0x000fe20000400000 */
[----:B-1----:R-:W-:-:S03]  /*0310*/  FMUL R2, R13, R2 ;  /* 0x000000020d027220 */ /* 0x002fc60000400000 */
[----:B----4-:R-:W-:Y:S01]  /*0320*/  FFMA R7, R8, R7, R10 ;  /* 0x0000000708077223 */ /* 0x010fe2000000000a */
[----:B------:R-:W-:Y:S02]  /*0330*/  FMUL R4, R5, R2 ;  /* 0x0000000205047220 */ /* 0x000fe40000400000 */
[----:B------:R-:W0:Y:S02]  /*0340*/  LDC.64 R2, c[0x0][0x238] ;  /* 0x00008e00ff027b82 */ /* 0x000e240000000a00 */
[----:B------:R-:W-:Y:S01]  /*0350*/  FFMA R4, R9, R4, R11 ;  /* 0x0000000409047223 */ /* 0x000fe2000000000b */
[----:B------:R-:W-:-:S04]  /*0360*/  FSETP.GTU.AND P0, PT, R7, RZ, PT ;  /* 0x000000ff0700720b */ /* 0x000fc80003f0c000 */
[C---:B------:R-:W-:Y:S02]  /*0370*/  FSETP.GTU.AND P1, PT, R4.reuse, RZ, PT ;  /* 0x000000ff0400720b */ /* 0x040fe40003f2c000 */
[----:B------:R-:W-:Y:S02]  /*0380*/  FSEL R6, R7, RZ, P0 ;  /* 0x000000ff07067208 */ /* 0x000fe40000000000 */
[----:B------:R-:W-:Y:S02]  /*0390*/  FSEL R7, R4, RZ, P1 ;  /* 0x000000ff04077208 */ /* 0x000fe40000800000 */
[C---:B------:R-:W-:Y:S02]  /*03a0*/  FSETP.GEU.AND P2, PT, R6.reuse, 6, PT ;  /* 0x40c000000600780b */ /* 0x040fe40003f4e000 */
[----:B------:R-:W-:Y:S02]  /*03b0*/  FSETP.GEU.AND P3, PT, R7, 6, PT ;  /* 0x40c000000700780b */ /* 0x000fe40003f6e000 */
[----:B------:R-:W-:-:S02]  /*03c0*/  FSETP.NAN.AND P0, PT, R6, R6, PT ;  /* 0x000000060600720b */ /* 0x000fc40003f08000 */
[----:B------:R-:W-:Y:S01]  /*03d0*/  FSETP.NAN.AND P1, PT, R7, R7, PT ;  /* 0x000000070700720b */ /* 0x000fe20003f28000 */
[----:B0-----:R-:W-:-:S06]  /*03e0*/  IMAD.WIDE R2, R0, 0x4, R2 ;  /* 0x0000000400027825 */ /* 0x001fcc00078e0202 */
[----:B------:R-:W-:Y:S02]  /*03f0*/  @P2 SEL R6, R6, 0x40c00000, P0 ;  /* 0x40c0000006062807 */ /* 0x000fe40000000000 */
[----:B------:R-:W-:-:S05]  /*0400*/  @P3 SEL R7, R7, 0x40c00000, P1 ;  /* 0x40c0000007073807 */ /* 0x000fca0000800000 */
[----:B------:R-:W-:Y:S01]  /*0410*/  STG.E.64 desc[UR4][R2.64], R6 ;  /* 0x0000000602007986 */ /* 0x000fe2000c101b04 */
[----:B------:R-:W-:Y:S05]  /*0420*/  EXIT ;  /* 0x000000000000794d */ /* 0x000fea0003800000 */
.L_x_0:
[----:B------:R-:W-:-:S00]  /*0430*/  BRA `(.L_x_0) ;  /* 0xfffffffc00fc7947 */ /* 0x000fc0000383ffff */
[----:B------:R-:W-:-:S00]  /*0440*/  NOP ;  /* 0x0000000000007918 */ /* 0x000fc00000000000 */
        /* <DEDUP_REMOVED lines=11> */
.L_x_1:


//--------------------- .nv.global.init           --------------------------
	.section	.nv.global.init,"aw",@progbits
.nv.global.init:
	.type		_$_str,@object
	.size		_$_str,(_$_str_$_2 - _$_str)
_$_str:
        /*0000*/ 	.byte	0x5f, 0x5f, 0x43, 0x55, 0x44, 0x41, 0x5f, 0x46, 0x54, 0x5a, 0x00
	.type		_$_str_$_2,@object
	.size		_$_str_$_2,(.L_1 - _$_str_$_2)
_$_str_$_2:
        /*000b*/ 	.byte	0x5f, 0x5f, 0x43, 0x55, 0x44, 0x41, 0x5f, 0x50, 0x52, 0x45, 0x43, 0x5f, 0x53, 0x51, 0x52, 0x54
        /*001b*/ 	.byte	0x00
.L_1:


//--------------------- .nv.constant0.triton_poi_fused__native_batch_norm_legit_no_training_hardtanh_1 --------------------------
	.section	.nv.constant0.triton_poi_fused__native_batch_norm_legit_no_training_hardtanh_1,"a",@progbits
	.sectionflags	@""
	.align	4
.nv.constant0.triton_poi_fused__native_batch_norm_legit_no_training_hardtanh_1:
	.zero		580
